//
// Generated by NVIDIA NVVM Compiler
//
// Compiler Build ID: CL-36424714
// Cuda compilation tools, release 13.0, V13.0.88
// Based on NVVM 20.0.0
//

.version 9.0
.target sm_100
.address_size 64

	// .globl	_Z3addiiPi
.extern .func  (.param .b32 func_retval0) vprintf
(
	.param .b64 vprintf_param_0,
	.param .b64 vprintf_param_1
)
;
.global .align 1 .b8 $str[37] = {66, 108, 111, 99, 107, 73, 68, 58, 32, 37, 100, 9, 84, 104, 114, 101, 97, 100, 32, 73, 68, 58, 32, 37, 100, 9, 83, 117, 109, 32, 105, 115, 32, 37, 100, 10};

.visible .entry _Z3addiiPi(
	.param .u32 _Z3addiiPi_param_0,
	.param .u32 _Z3addiiPi_param_1,
	.param .u64 .ptr .align 1 _Z3addiiPi_param_2
)
{
	.local .align 8 .b8 	__local_depot0[16];
	.reg .b64 	%SP;
	.reg .b64 	%SPL;
	.reg .b32 	%r<8>;
	.reg .b64 	%rd<7>;

	mov.u64 	%SPL, __local_depot0;
	cvta.local.u64 	%SP, %SPL;
	ld.param.u32 	%r1, [_Z3addiiPi_param_0];
	ld.param.u32 	%r2, [_Z3addiiPi_param_1];
	ld.param.u64 	%rd1, [_Z3addiiPi_param_2];
	cvta.to.global.u64 	%rd2, %rd1;
	add.u64 	%rd3, %SP, 0;
	add.u64 	%rd4, %SPL, 0;
	add.s32 	%r3, %r2, %r1;
	st.global.u32 	[%rd2], %r3;
	mov.u32 	%r4, %ctaid.x;
	mov.u32 	%r5, %tid.x;
	st.local.v2.u32 	[%rd4], {%r4, %r5};
	st.local.u32 	[%rd4+8], %r3;
	mov.u64 	%rd5, $str;
	cvta.global.u64 	%rd6, %rd5;
	{ // callseq 0, 0
	.param .b64 param0;
	st.param.b64 	[param0], %rd6;
	.param .b64 param1;
	st.param.b64 	[param1], %rd3;
	.param .b32 retval0;
	call.uni (retval0), 
	vprintf, 
	(
	param0, 
	param1
	);
	ld.param.b32 	%r6, [retval0];
	} // callseq 0
	ret;

}


// ===== COMPILED SASS (sm_100) =====

	.target	sm_100

	.elftype	@"ET_EXEC"


//--------------------- .note.nv.tkinfo           --------------------------
	.section	.note.nv.tkinfo,"",@"SHT_NOTE"
	.sectionflags	@"SHF_NOTE_NV_TKINFO"
	.tkinfo
        /*0018*/ 	.word	0x00000002
        /*0030*/ 	.string	""
        /*0030*/ 	.string	"ptxas"
        /*0030*/ 	.string	"Cuda compilation tools, release 13.0, V13.0.88"
        /*0030*/ 	.string	"Build cuda_13.0.r13.0/compiler.36424714_0"
        /*0030*/ 	.string	"-arch sm_100 -m 64 "



//--------------------- .note.nv.cuinfo           --------------------------
	.section	.note.nv.cuinfo,"",@"SHT_NOTE"
	.sectionflags	@"SHF_NOTE_NV_CUINFO"
        /*0018*/ 	.short	0x0002
        /*001a*/ 	.short	0x0064
        /*001c*/ 	.short	0x0082
	.zero		2


//--------------------- .nv.info                  --------------------------
	.section	.nv.info,"",@"SHT_CUDA_INFO"
	.align	4


	//----- nvinfo : EIATTR_REGCOUNT
	.align		4
        /*0000*/ 	.byte	0x04, 0x2f
        /*0002*/ 	.short	(.L_2 - .L_1)
	.align		4
.L_1:
        /*0004*/ 	.word	index@(_Z3addiiPi)
        /*0008*/ 	.word	0x00000018


	//----- nvinfo : EIATTR_FRAME_SIZE
	.align		4
.L_2:
        /*000c*/ 	.byte	0x04, 0x11
        /*000e*/ 	.short	(.L_4 - .L_3)
	.align		4
.L_3:
        /*0010*/ 	.word	index@(_Z3addiiPi)
        /*0014*/ 	.word	0x00000010


	//----- nvinfo : EIATTR_MIN_STACK_SIZE
	.align		4
.L_4:
        /*0018*/ 	.byte	0x04, 0x12
        /*001a*/ 	.short	(.L_6 - .L_5)
	.align		4
.L_5:
        /*001c*/ 	.word	index@(_Z3addiiPi)
        /*0020*/ 	.word	0x00000010
.L_6:


//--------------------- .nv.compat                --------------------------
	.section	.nv.compat,"",@"SHT_CUDA_COMPAT_INFO"
	.align	4
        /*0000*/ 	.byte	0x02, 0x09, 0x00, 0x00, 0x02, 0x02, 0x01, 0x00, 0x02, 0x05, 0x05, 0x00, 0x03, 0x07, 0x01, 0x01
        /*0010*/ 	.byte	0x02, 0x03, 0x00, 0x00, 0x02, 0x06, 0x01, 0x00, 0x04, 0x0b, 0x08, 0x00, 0x09, 0x00, 0x00, 0x00
        /*0020*/ 	.byte	0x00, 0x00, 0x00, 0x00


//--------------------- .nv.info._Z3addiiPi       --------------------------
	.section	.nv.info._Z3addiiPi,"",@"SHT_CUDA_INFO"
	.sectionflags	@""
	.align	4


	//----- nvinfo : EIATTR_CUDA_API_VERSION
	.align		4
        /*0000*/ 	.byte	0x04, 0x37
        /*0002*/ 	.short	(.L_8 - .L_7)
.L_7:
        /*0004*/ 	.word	0x00000082


	//----- nvinfo : EIATTR_KPARAM_INFO
	.align		4
.L_8:
        /*0008*/ 	.byte	0x04, 0x17
        /*000a*/ 	.short	(.L_10 - .L_9)
.L_9:
        /*000c*/ 	.word	0x00000000
        /*0010*/ 	.short	0x0002
        /*0012*/ 	.short	0x0008
        /*0014*/ 	.byte	0x00, 0xf5, 0x21, 0x00


	//----- nvinfo : EIATTR_KPARAM_INFO
	.align		4
.L_10:
        /*0018*/ 	.byte	0x04, 0x17
        /*001a*/ 	.short	(.L_12 - .L_11)
.L_11:
        /*001c*/ 	.word	0x00000000
        /*0020*/ 	.short	0x0001
        /*0022*/ 	.short	0x0004
        /*0024*/ 	.byte	0x00, 0xf0, 0x11, 0x00


	//----- nvinfo : EIATTR_KPARAM_INFO
	.align		4
.L_12:
        /*0028*/ 	.byte	0x04, 0x17
        /*002a*/ 	.short	(.L_14 - .L_13)
.L_13:
        /*002c*/ 	.word	0x00000000
        /*0030*/ 	.short	0x0000
        /*0032*/ 	.short	0x0000
        /*0034*/ 	.byte	0x00, 0xf0, 0x11, 0x00


	//----- nvinfo : EIATTR_SPARSE_MMA_MASK
	.align		4
.L_14:
        /*0038*/ 	.byte	0x03, 0x50
        /*003a*/ 	.short	0x0000


	//----- nvinfo : EIATTR_MAXREG_COUNT
	.align		4
        /*003c*/ 	.byte	0x03, 0x1b
        /*003e*/ 	.short	0x00ff


	//----- nvinfo : EIATTR_EXTERNS
	.align		4
        /*0040*/ 	.byte	0x04, 0x0f
        /*0042*/ 	.short	(.L_16 - .L_15)


	//   ....[0]....
	.align		4
.L_15:
        /*0044*/ 	.word	index@(vprintf)


	//----- nvinfo : EIATTR_MERCURY_ISA_VERSION
	.align		4
.L_16:
        /*0048*/ 	.byte	0x03, 0x5f
        /*004a*/ 	.short	0x0101


	//----- nvinfo : EIATTR_VRC_CTA_INIT_COUNT
	.align		4
        /*004c*/ 	.byte	0x02, 0x4a
	.zero		1
	.zero		1


	//----- nvinfo : EIATTR_SYSCALL_OFFSETS
	.align		4
        /*0050*/ 	.byte	0x04, 0x46
        /*0052*/ 	.short	(.L_18 - .L_17)


	//   ....[0]....
.L_17:
        /*0054*/ 	.word	0x00000150


	//----- nvinfo : EIATTR_EXIT_INSTR_OFFSETS
	.align		4
.L_18:
        /*0058*/ 	.byte	0x04, 0x1c
        /*005a*/ 	.short	(.L_20 - .L_19)


	//   ....[0]....
.L_19:
        /*005c*/ 	.word	0x00000160


	//----- nvinfo : EIATTR_CBANK_PARAM_SIZE
	.align		4
.L_20:
        /*0060*/ 	.byte	0x03, 0x19
        /*0062*/ 	.short	0x0010


	//----- nvinfo : EIATTR_PARAM_CBANK
	.align		4
        /*0064*/ 	.byte	0x04, 0x0a
        /*0066*/ 	.short	(.L_22 - .L_21)
	.align		4
.L_21:
        /*0068*/ 	.word	index@(.nv.constant0._Z3addiiPi)
        /*006c*/ 	.short	0x0380
        /*006e*/ 	.short	0x0010


	//----- nvinfo : EIATTR_SW_WAR
	.align		4
.L_22:
        /*0070*/ 	.byte	0x04, 0x36
        /*0072*/ 	.short	(.L_24 - .L_23)
.L_23:
        /*0074*/ 	.word	0x00000008
.L_24:


//--------------------- .nv.callgraph             --------------------------
	.section	.nv.callgraph,"",@"SHT_CUDA_CALLGRAPH"
	.align	4
	.sectionentsize	8
	.align		4
        /*0000*/ 	.word	0x00000000
	.align		4
        /*0004*/ 	.word	0xffffffff
	.align		4
        /*0008*/ 	.word	index@(_Z3addiiPi)
	.align		4
        /*000c*/ 	.word	index@(vprintf)
	.align		4
        /*0010*/ 	.word	0x00000000
	.align		4
        /*0014*/ 	.word	0xfffffffe
	.align		4
        /*0018*/ 	.word	0x00000000
	.align		4
        /*001c*/ 	.word	0xfffffffd
	.align		4
        /*0020*/ 	.word	0x00000000
	.align		4
        /*0024*/ 	.word	0xfffffffc


//--------------------- .nv.constant4             --------------------------
	.section	.nv.constant4,"a",@progbits
	.align	8
	.align		8
.nv.constant4:
        /*0000*/ 	.dword	vprintf
	.align		8
        /*0008*/ 	.dword	$str


//--------------------- .text._Z3addiiPi          --------------------------
	.section	.text._Z3addiiPi,"ax",@progbits
	.align	128
        .global         _Z3addiiPi
        .type           _Z3addiiPi,@function
        .size           _Z3addiiPi,(.L_x_2 - _Z3addiiPi)
        .other          _Z3addiiPi,@"STO_CUDA_ENTRY STV_DEFAULT"
_Z3addiiPi:
.text._Z3addiiPi:
[----:B------:R-:W0:Y:S01]  /*0000*/  LDC R1, c[0x0][0x37c] ;  /* 0x0000df00ff017b82 */ /* 0x000e220000000800 */
[----:B------:R-:W1:Y:S07]  /*0010*/  S2R R10, SR_CTAID.X ;  /* 0x00000000000a7919 */ /* 0x000e6e0000002500 */
[----:B------:R-:W2:Y:S01]  /*0020*/  LDC.64 R4, c[0x0][0x380] ;  /* 0x0000e000ff047b82 */ /* 0x000ea20000000a00 */
[----:B------:R-:W3:Y:S01]  /*0030*/  LDCU.64 UR4, c[0x0][0x358] ;  /* 0x00006b00ff0477ac */ /* 0x000ee20008000a00 */
[----:B------:R-:W-:Y:S01]  /*0040*/  MOV R8, 0x0 ;  /* 0x0000000000087802 */ /* 0x000fe20000000f00 */
[----:B------:R-:W1:Y:S01]  /*0050*/  S2R R11, SR_TID.X ;  /* 0x00000000000b7919 */ /* 0x000e620000002100 */
[----:B0-----:R-:W-:Y:S01]  /*0060*/  VIADD R1, R1, 0xfffffff0 ;  /* 0xfffffff001017836 */ /* 0x001fe20000000000 */
[----:B------:R-:W0:Y:S03]  /*0070*/  LDCU UR6, c[0x0][0x2f8] ;  /* 0x00005f00ff0677ac */ /* 0x000e260008000800 */
[----:B------:R-:W3:Y:S01]  /*0080*/  LDC.64 R2, c[0x0][0x388] ;  /* 0x0000e200ff027b82 */ /* 0x000ee20000000a00 */
[----:B------:R-:W4:Y:S07]  /*0090*/  LDCU.64 UR8, c[0x4][0x8] ;  /* 0x01000100ff0877ac */ /* 0x000f2e0008000a00 */
[----:B------:R-:W5:Y:S01]  /*00a0*/  LDC.64 R8, c[0x4][R8] ;  /* 0x0100000008087b82 */ /* 0x000f620000000a00 */
[----:B0-----:R-:W-:Y:S01]  /*00b0*/  IADD3 R6, P0, PT, R1, UR6, RZ ;  /* 0x0000000601067c10 */ /* 0x001fe2000ff1e0ff */
[----:B--2---:R-:W-:Y:S01]  /*00c0*/  IMAD.IADD R0, R5, 0x1, R4 ;  /* 0x0000000105007824 */ /* 0x004fe200078e0204 */
[----:B----4-:R-:W-:Y:S01]  /*00d0*/  MOV R4, UR8 ;  /* 0x0000000800047c02 */ /* 0x010fe20008000f00 */
[----:B------:R-:W-:-:S03]  /*00e0*/  IMAD.U32 R5, RZ, RZ, UR9 ;  /* 0x00000009ff057e24 */ /* 0x000fc6000f8e00ff */
[----:B------:R0:W-:Y:S04]  /*00f0*/  STL [R1+0x8], R0 ;  /* 0x0000080001007387 */ /* 0x0001e80000100800 */
[----:B---3--:R0:W-:Y:S01]  /*0100*/  STG.E desc[UR4][R2.64], R0 ;  /* 0x0000000002007986 */ /* 0x0081e2000c101904 */
[----:B------:R-:W2:Y:S03]  /*0110*/  LDCU UR4, c[0x0][0x2fc] ;  /* 0x00005f80ff0477ac */ /* 0x000ea60008000800 */
[----:B-1----:R0:W-:Y:S02]  /*0120*/  STL.64 [R1], R10 ;  /* 0x0000000a01007387 */ /* 0x0021e40000100a00 */
[----:B0-2--5:R-:W-:-:S07]  /*0130*/  IADD3.X R7, PT, PT, RZ, UR4, RZ, P0, !PT ;  /* 0x00000004ff077c10 */ /* 0x025fce00087fe4ff */
[----:B------:R-:W-:-:S07]  /*0140*/  LEPC R20, `(.L_x_0) ;  /* 0x000000001014794e */ /* 0x000fce0000000000 */
[----:B------:R-:W-:Y:S05]  /*0150*/  CALL.ABS.NOINC R8 ;  /* 0x0000000008007343 */ /* 0x000fea0003c00000 */
.L_x_0:
[----:B------:R-:W-:Y:S05]  /*0160*/  EXIT ;  /* 0x000000000000794d */ /* 0x000fea0003800000 */
.L_x_1:
[----:B------:R-:W-:-:S00]  /*0170*/  BRA `(.L_x_1) ;  /* 0xfffffffc00fc7947 */ /* 0x000fc0000383ffff */
[----:B------:R-:W-:-:S00]  /*0180*/  NOP ;  /* 0x0000000000007918 */ /* 0x000fc00000000000 */
[----:B------:R-:W-:-:S00]  /*0190*/  NOP ;  /* 0x0000000000007918 */ /* 0x000fc00000000000 */
[----:B------:R-:W-:-:S00]  /*01a0*/  NOP ;  /* 0x0000000000007918 */ /* 0x000fc00000000000 */
[----:B------:R-:W-:-:S00]  /*01b0*/  NOP ;  /* 0x0000000000007918 */ /* 0x000fc00000000000 */
[----:B------:R-:W-:-:S00]  /*01c0*/  NOP ;  /* 0x0000000000007918 */ /* 0x000fc00000000000 */
[----:B------:R-:W-:-:S00]  /*01d0*/  NOP ;  /* 0x0000000000007918 */ /* 0x000fc00000000000 */
[----:B------:R-:W-:-:S00]  /*01e0*/  NOP ;  /* 0x0000000000007918 */ /* 0x000fc00000000000 */
[----:B------:R-:W-:-:S00]  /*01f0*/  NOP ;  /* 0x0000000000007918 */ /* 0x000fc00000000000 */
.L_x_2:


//--------------------- .nv.global.init           --------------------------
	.section	.nv.global.init,"aw",@progbits
.nv.global.init:
	.type		$str,@object
	.size		$str,(.L_0 - $str)
$str:
        /*0000*/ 	.byte	0x42, 0x6c, 0x6f, 0x63, 0x6b, 0x49, 0x44, 0x3a, 0x20, 0x25, 0x64, 0x09, 0x54, 0x68, 0x72, 0x65
        /*0010*/ 	.byte	0x61, 0x64, 0x20, 0x49, 0x44, 0x3a, 0x20, 0x25, 0x64, 0x09, 0x53, 0x75, 0x6d, 0x20, 0x69, 0x73
        /*0020*/ 	.byte	0x20, 0x25, 0x64, 0x0a, 0x00
.L_0:


//--------------------- .nv.shared.reserved.0     --------------------------
	.section	.nv.shared.reserved.0,"aw",@nobits
	.weak		__nv_reservedSMEM_offset_0_alias
	.size		__nv_reservedSMEM_offset_0_alias, 0, 64
	.other		__nv_reservedSMEM_offset_0_alias,@"STO_CUDA_RESERVED_SHARED STV_DEFAULT"
__nv_reservedSMEM_offset_0_alias:
	.zero		0
	.zero		64


//--------------------- .nv.constant0._Z3addiiPi  --------------------------
	.section	.nv.constant0._Z3addiiPi,"a",@progbits
	.sectionflags	@""
	.align	4
.nv.constant0._Z3addiiPi:
	.zero		912


//--------------------- SYMBOLS --------------------------

	.type		.nv.reservedSmem.offset0,@object
	.size		.nv.reservedSmem.offset0,0x4
	.type		vprintf,@function
